	.headerflags	@"EF_CUDA_TEXMODE_UNIFIED EF_CUDA_64BIT_ADDRESS EF_CUDA_ACCELERATORS EF_CUDA_SM90 EF_CUDA_VIRTUAL_SM(EF_CUDA_SM90)"
	.elftype	@"ET_EXEC"


//--------------------- .nv.info                  --------------------------
	.section	.nv.info,"",@"SHT_CUDA_INFO"
	.align	4


	//----- nvinfo : EIATTR_REGCOUNT
	.align		4
        /*0000*/ 	.byte	0x04, 0x2f
        /*0002*/ 	.short	(.L_3 - .L_2)
	.align		4
.L_2:
        /*0004*/ 	.word	index@(triton_poi_fused__native_batch_norm_legit_no_training_relu_7)
        /*0008*/ 	.word	0x00000018


	//----- nvinfo : EIATTR_MIN_STACK_SIZE
	.align		4
.L_3:
        /*000c*/ 	.byte	0x04, 0x12
        /*000e*/ 	.short	(.L_5 - .L_4)
	.align		4
.L_4:
        /*0010*/ 	.word	index@(triton_poi_fused__native_batch_norm_legit_no_training_relu_7)
        /*0014*/ 	.word	0x00000000


	//----- nvinfo : EIATTR_FRAME_SIZE
	.align		4
.L_5:
        /*0018*/ 	.byte	0x04, 0x11
        /*001a*/ 	.short	(.L_7 - .L_6)
	.align		4
.L_6:
        /*001c*/ 	.word	index@(triton_poi_fused__native_batch_norm_legit_no_training_relu_7)
        /*0020*/ 	.word	0x00000000


	//----- nvinfo : EIATTR_MIN_STACK_SIZE
	.align		4
.L_7:
        /*0024*/ 	.byte	0x04, 0x12
        /*0026*/ 	.short	(.L_9 - .L_8)
	.align		4
.L_8:
        /*0028*/ 	.word	index@(triton_poi_fused__native_batch_norm_legit_no_training_relu_7)
        /*002c*/ 	.word	0x00000000
.L_9:


//--------------------- .nv.info.triton_poi_fused__native_batch_norm_legit_no_training_relu_7 --------------------------
	.section	.nv.info.triton_poi_fused__native_batch_norm_legit_no_training_relu_7,"",@"SHT_CUDA_INFO"
	.sectionflags	@""
	.align	4


	//----- nvinfo : EIATTR_CUDA_API_VERSION
	.align		4
        /*0000*/ 	.byte	0x04, 0x37
        /*0002*/ 	.short	(.L_11 - .L_10)
.L_10:
        /*0004*/ 	.word	0x0000007c


	//----- nvinfo : EIATTR_KPARAM_INFO
	.align		4
.L_11:
        /*0008*/ 	.byte	0x04, 0x17
        /*000a*/ 	.short	(.L_13 - .L_12)
.L_12:
        /*000c*/ 	.word	0x00000000
        /*0010*/ 	.short	0x0007
        /*0012*/ 	.short	0x0034
        /*0014*/ 	.byte	0x00, 0xf0, 0x11, 0x00


	//----- nvinfo : EIATTR_KPARAM_INFO
	.align		4
.L_13:
        /*0018*/ 	.byte	0x04, 0x17
        /*001a*/ 	.short	(.L_15 - .L_14)
.L_14:
        /*001c*/ 	.word	0x00000000
        /*0020*/ 	.short	0x0006
        /*0022*/ 	.short	0x0030
        /*0024*/ 	.byte	0x00, 0xf0, 0x11, 0x00


	//----- nvinfo : EIATTR_KPARAM_INFO
	.align		4
.L_15:
        /*0028*/ 	.byte	0x04, 0x17
        /*002a*/ 	.short	(.L_17 - .L_16)
.L_16:
        /*002c*/ 	.word	0x00000000
        /*0030*/ 	.short	0x0005
        /*0032*/ 	.short	0x0028
        /*0034*/ 	.byte	0x00, 0xf4, 0x21, 0x00


	//----- nvinfo : EIATTR_KPARAM_INFO
	.align		4
.L_17:
        /*0038*/ 	.byte	0x04, 0x17
        /*003a*/ 	.short	(.L_19 - .L_18)
.L_18:
        /*003c*/ 	.word	0x00000000
        /*0040*/ 	.short	0x0004
        /*0042*/ 	.short	0x0020
        /*0044*/ 	.byte	0x00, 0xf4, 0x21, 0x00


	//----- nvinfo : EIATTR_KPARAM_INFO
	.align		4
.L_19:
        /*0048*/ 	.byte	0x04, 0x17
        /*004a*/ 	.short	(.L_21 - .L_20)
.L_20:
        /*004c*/ 	.word	0x00000000
        /*0050*/ 	.short	0x0003
        /*0052*/ 	.short	0x0018
        /*0054*/ 	.byte	0x00, 0xf4, 0x21, 0x00


	//----- nvinfo : EIATTR_KPARAM_INFO
	.align		4
.L_21:
        /*0058*/ 	.byte	0x04, 0x17
        /*005a*/ 	.short	(.L_23 - .L_22)
.L_22:
        /*005c*/ 	.word	0x00000000
        /*0060*/ 	.short	0x0002
        /*0062*/ 	.short	0x0010
        /*0064*/ 	.byte	0x00, 0xf4, 0x21, 0x00


	//----- nvinfo : EIATTR_KPARAM_INFO
	.align		4
.L_23:
        /*0068*/ 	.byte	0x04, 0x17
        /*006a*/ 	.short	(.L_25 - .L_24)
.L_24:
        /*006c*/ 	.word	0x00000000
        /*0070*/ 	.short	0x0001
        /*0072*/ 	.short	0x0008
        /*0074*/ 	.byte	0x00, 0xf4, 0x21, 0x00


	//----- nvinfo : EIATTR_KPARAM_INFO
	.align		4
.L_25:
        /*0078*/ 	.byte	0x04, 0x17
        /*007a*/ 	.short	(.L_27 - .L_26)
.L_26:
        /*007c*/ 	.word	0x00000000
        /*0080*/ 	.short	0x0000
        /*0082*/ 	.short	0x0000
        /*0084*/ 	.byte	0x00, 0xf4, 0x21, 0x00


	//----- nvinfo : EIATTR_SPARSE_MMA_MASK
	.align		4
.L_27:
        /*0088*/ 	.byte	0x03, 0x50
        /*008a*/ 	.short	0x0000


	//----- nvinfo : EIATTR_MAXREG_COUNT
	.align		4
        /*008c*/ 	.byte	0x03, 0x1b
        /*008e*/ 	.short	0x00ff


	//----- nvinfo : EIATTR_EXIT_INSTR_OFFSETS
	.align		4
        /*0090*/ 	.byte	0x04, 0x1c
        /*0092*/ 	.short	(.L_29 - .L_28)


	//   ....[0]....
.L_28:
        /*0094*/ 	.word	0x00000600


	//   ....[1]....
        /*0098*/ 	.word	0x000006c0


	//----- nvinfo : EIATTR_REQNTID
	.align		4
.L_29:
        /*009c*/ 	.byte	0x04, 0x10
        /*009e*/ 	.short	(.L_31 - .L_30)
.L_30:
        /*00a0*/ 	.word	0x00000080
        /*00a4*/ 	.word	0x00000001
        /*00a8*/ 	.word	0x00000001


	//----- nvinfo : EIATTR_CBANK_PARAM_SIZE
	.align		4
.L_31:
        /*00ac*/ 	.byte	0x03, 0x19
        /*00ae*/ 	.short	0x0038


	//----- nvinfo : EIATTR_PARAM_CBANK
	.align		4
        /*00b0*/ 	.byte	0x04, 0x0a
        /*00b2*/ 	.short	(.L_33 - .L_32)
	.align		4
.L_32:
        /*00b4*/ 	.word	index@(.nv.constant0.triton_poi_fused__native_batch_norm_legit_no_training_relu_7)
        /*00b8*/ 	.short	0x0210
        /*00ba*/ 	.short	0x0038


	//----- nvinfo : EIATTR_SW_WAR
	.align		4
.L_33:
        /*00bc*/ 	.byte	0x04, 0x36
        /*00be*/ 	.short	(.L_35 - .L_34)
.L_34:
        /*00c0*/ 	.word	0x00000008
.L_35:


//--------------------- .nv.callgraph             --------------------------
	.section	.nv.callgraph,"",@"SHT_CUDA_CALLGRAPH"
	.align	4
	.sectionentsize	8
	.align		4
        /*0000*/ 	.word	0x00000000
	.align		4
        /*0004*/ 	.word	0xffffffff
	.align		4
        /*0008*/ 	.word	0x00000000
	.align		4
        /*000c*/ 	.word	0xfffffffe
	.align		4
        /*0010*/ 	.word	0x00000000
	.align		4
        /*0014*/ 	.word	0xfffffffd
	.align		4
        /*0018*/ 	.word	0x00000000
	.align		4
        /*001c*/ 	.word	0xfffffffc


//--------------------- .nv.constant4             --------------------------
	.section	.nv.constant4,"a",@progbits
	.align	8
	.align		8
.nv.constant4:
        /*0000*/ 	.dword	_$_str
	.align		8
        /*0008*/ 	.dword	_$_str_$_2


//--------------------- .text.triton_poi_fused__native_batch_norm_legit_no_training_relu_7 --------------------------
	.section	.text.triton_poi_fused__native_batch_norm_legit_no_training_relu_7,"ax",@progbits
	.sectionflags	@"SHF_BARRIERS=1"
	.align	128
        .global         triton_poi_fused__native_batch_norm_legit_no_training_relu_7
        .type           triton_poi_fused__native_batch_norm_legit_no_training_relu_7,@function
        .size           triton_poi_fused__native_batch_norm_legit_no_training_relu_7,(.L_x_1 - triton_poi_fused__native_batch_norm_legit_no_training_relu_7)
        .other          triton_poi_fused__native_batch_norm_legit_no_training_relu_7,@"STO_CUDA_ENTRY STV_DEFAULT"
triton_poi_fused__native_batch_norm_legit_no_training_relu_7:
.text.triton_poi_fused__native_batch_norm_legit_no_training_relu_7:
[----:B------:R-:W0:Y:S01]  /*0000*/  LDC R1, c[0x0][0x28] ;  /* 0x00000a00ff017b82 */ /* 0x000e220000000800 */
[----:B------:R-:W1:Y:S07]  /*0010*/  S2R R0, SR_TID.X ;  /* 0x0000000000007919 */ /* 0x000e6e0000002100 */
[----:B------:R-:W2:Y:S01]  /*0020*/  S2UR UR4, SR_CTAID.Y ;  /* 0x00000000000479c3 */ /* 0x000ea20000002600 */
[----:B------:R-:W-:-:S07]  /*0030*/  ULDC.64 UR8, c[0x0][0x208] ;  /* 0x0000820000087ab9 */ /* 0x000fce0000000a00 */
[----:B------:R-:W3:Y:S08]  /*0040*/  LDC.64 R8, c[0x0][0x220] ;  /* 0x00008800ff087b82 */ /* 0x000ef00000000a00 */
[----:B------:R-:W4:Y:S01]  /*0050*/  S2UR UR5, SR_CTAID.X ;  /* 0x00000000000579c3 */ /* 0x000f220000002500 */
[----:B--2---:R-:W-:-:S07]  /*0060*/  USHF.L.U32 UR4, UR4, 0x4, URZ ;  /* 0x0000000404047899 */ /* 0x004fce000800063f */
[----:B------:R-:W2:Y:S01]  /*0070*/  LDC.64 R6, c[0x0][0x210] ;  /* 0x00008400ff067b82 */ /* 0x000ea20000000a00 */
[----:B-1----:R-:W-:-:S07]  /*0080*/  IMAD.SHL.U32 R4, R0, 0x2, RZ ;  /* 0x0000000200047824 */ /* 0x002fce00078e00ff */
[----:B------:R-:W1:Y:S01]  /*0090*/  LDC.64 R16, c[0x0][0x218] ;  /* 0x00008600ff107b82 */ /* 0x000e620000000a00 */
[----:B------:R-:W-:-:S04]  /*00a0*/  LOP3.LUT R4, R4, 0xe, RZ, 0xc0, !PT ;  /* 0x0000000e04047812 */ /* 0x000fc800078ec0ff */
[----:B------:R-:W-:-:S03]  /*00b0*/  LOP3.LUT R12, R4, UR4, RZ, 0xfc, !PT ;  /* 0x00000004040c7c12 */ /* 0x000fc6000f8efcff */
[----:B------:R-:W5:Y:S01]  /*00c0*/  LDC.64 R14, c[0x0][0x228] ;  /* 0x00008a00ff0e7b82 */ /* 0x000f620000000a00 */
[C---:B------:R-:W-:Y:S01]  /*00d0*/  ISETP.GE.AND P1, PT, R12.reuse, 0x500, PT ;  /* 0x000005000c00780c */ /* 0x040fe20003f26270 */
[----:B------:R-:W-:-:S05]  /*00e0*/  IMAD.HI R2, R12, 0x66666667, RZ ;  /* 0x666666670c027827 */ /* 0x000fca00078e02ff */
[----:B------:R-:W-:-:S04]  /*00f0*/  SHF.R.U32.HI R3, RZ, 0x1f, R2 ;  /* 0x0000001fff037819 */ /* 0x000fc80000011602 */
[----:B------:R-:W-:Y:S02]  /*0100*/  LEA.HI.SX32 R19, R2, R3, 0x19 ;  /* 0x0000000302137211 */ /* 0x000fe400078fcaff */
[----:B------:R-:W-:-:S03]  /*0110*/  CS2R R2, SRZ ;  /* 0x0000000000027805 */ /* 0x000fc6000001ff00 */
[----:B------:R-:W-:-:S04]  /*0120*/  IMAD R13, R19, -0x140, R12 ;  /* 0xfffffec0130d7824 */ /* 0x000fc800078e020c */
[----:B---3--:R-:W-:-:S05]  /*0130*/  IMAD.WIDE R8, R13, 0x4, R8 ;  /* 0x000000040d087825 */ /* 0x008fca00078e0208 */
[----:B------:R3:W5:Y:S01]  /*0140*/  @!P1 LDG.E.EL.64 R2, desc[UR8][R8.64] ;  /* 0x0000000808029981 */ /* 0x000762000c2e1b00 */
[----:B------:R-:W-:Y:S01]  /*0150*/  SHF.R.U32.HI R5, RZ, 0x3, R0 ;  /* 0x00000003ff057819 */ /* 0x000fe20000011600 */
[----:B----4-:R-:W-:Y:S01]  /*0160*/  USHF.L.U32 UR5, UR5, 0x4, URZ ;  /* 0x0000000405057899 */ /* 0x010fe2000800063f */
[----:B-1----:R-:W-:Y:S02]  /*0170*/  IMAD.WIDE R16, R13, 0x4, R16 ;  /* 0x000000040d107825 */ /* 0x002fe400078e0210 */
[----:B------:R-:W-:-:S04]  /*0180*/  SGXT.U32 R5, R5, 0x4 ;  /* 0x000000040505781a */ /* 0x000fc80000000000 */
[----:B------:R-:W-:Y:S02]  /*0190*/  LOP3.LUT R10, R5, UR5, RZ, 0xfc, !PT ;  /* 0x00000005050a7c12 */ /* 0x000fe4000f8efcff */
[----:B---3--:R-:W-:Y:S02]  /*01a0*/  CS2R R8, SRZ ;  /* 0x0000000000087805 */ /* 0x008fe4000001ff00 */
[C---:B------:R-:W-:Y:S01]  /*01b0*/  ISETP.GE.AND P0, PT, R10.reuse, 0x10, PT ;  /* 0x000000100a00780c */ /* 0x040fe20003f06270 */
[----:B------:R-:W-:Y:S02]  /*01c0*/  IMAD R18, R10, 0x140, R13 ;  /* 0x000001400a127824 */ /* 0x000fe400078e020d */
[----:B------:R-:W1:Y:S01]  /*01d0*/  LDC.64 R10, c[0x0][0x230] ;  /* 0x00008c00ff0a7b82 */ /* 0x000e620000000a00 */
[----:B------:R-:W-:Y:S01]  /*01e0*/  ISETP.LT.AND P0, PT, R12, 0x500, !P0 ;  /* 0x000005000c00780c */ /* 0x000fe20004701270 */
[----:B------:R-:W-:Y:S01]  /*01f0*/  IMAD R19, R19, 0x1400, R18 ;  /* 0x0000140013137824 */ /* 0x000fe200078e0212 */
[----:B------:R-:W3:Y:S03]  /*0200*/  @!P1 LDG.E.EL.64 R8, desc[UR8][R16.64] ;  /* 0x0000000810089981 */ /* 0x000ee6000c2e1b00 */
[----:B--2---:R-:W-:Y:S01]  /*0210*/  IMAD.WIDE R18, R19, 0x4, R6 ;  /* 0x0000000413127825 */ /* 0x004fe200078e0206 */
[----:B------:R-:W-:-:S03]  /*0220*/  CS2R R6, SRZ ;  /* 0x0000000000067805 */ /* 0x000fc6000001ff00 */
[----:B-----5:R-:W-:-:S04]  /*0230*/  IMAD.WIDE R14, R13, 0x4, R14 ;  /* 0x000000040d0e7825 */ /* 0x020fc800078e020e */
[----:B------:R-:W3:Y:S01]  /*0240*/  @P0 LDG.E.EL.64 R6, desc[UR8][R18.64] ;  /* 0x0000000812060981 */ /* 0x000ee2000c2e1b00 */
[----:B-1----:R-:W-:Y:S01]  /*0250*/  IMAD.WIDE R20, R13, 0x4, R10 ;  /* 0x000000040d147825 */ /* 0x002fe200078e020a */
[----:B------:R-:W-:Y:S02]  /*0260*/  CS2R R12, SRZ ;  /* 0x00000000000c7805 */ /* 0x000fe4000001ff00 */
[----:B------:R-:W-:-:S04]  /*0270*/  CS2R R10, SRZ ;  /* 0x00000000000a7805 */ /* 0x000fc8000001ff00 */
[----:B------:R1:W2:Y:S04]  /*0280*/  @!P1 LDG.E.EL.64 R12, desc[UR8][R14.64] ;  /* 0x000000080e0c9981 */ /* 0x0002a8000c2e1b00 */
[----:B------:R-:W2:Y:S01]  /*0290*/  @!P1 LDG.E.EL.64 R10, desc[UR8][R20.64] ;  /* 0x00000008140a9981 */ /* 0x000ea2000c2e1b00 */
[----:B------:R-:W4:Y:S01]  /*02a0*/  S2UR UR7, SR_CgaCtaId ;  /* 0x00000000000779c3 */ /* 0x000f220000008800 */
[----:B-1----:R-:W-:Y:S01]  /*02b0*/  IMAD.MOV.U32 R15, RZ, RZ, 0x3e800000 ;  /* 0x3e800000ff0f7424 */ /* 0x002fe200078e00ff */
[----:B------:R-:W-:Y:S02]  /*02c0*/  UMOV UR6, 0x400 ;  /* 0x0000040000067882 */ /* 0x000fe40000000000 */
[----:B0---4-:R-:W-:Y:S01]  /*02d0*/  UPRMT UR6, UR7, 0x654, UR6 ;  /* 0x0000065407067896 */ /* 0x011fe20008000006 */
[----:B------:R-:W-:Y:S01]  /*02e0*/  LOP3.LUT R4, R4, UR5, RZ, 0xfc, !PT ;  /* 0x0000000504047c12 */ /* 0x000fe2000f8efcff */
[----:B------:R-:W-:Y:S01]  /*02f0*/  FADD R2, R2, 9.9999997473787516356e-06 ;  /* 0x3727c5ac02027421 */ /* 0x000fe20000000000 */
[----:B------:R-:W-:-:S03]  /*0300*/  FADD R3, R3, 9.9999997473787516356e-06 ;  /* 0x3727c5ac03037421 */ /* 0x000fc60000000000 */
[----:B------:R-:W0:Y:S08]  /*0310*/  MUFU.SQRT R18, R2 ;  /* 0x0000000200127308 */ /* 0x000e300000002000 */
[----:B------:R-:W1:Y:S01]  /*0320*/  MUFU.SQRT R16, R3 ;  /* 0x0000000300107308 */ /* 0x000e620000002000 */
[C---:B0-----:R-:W-:Y:S02]  /*0330*/  FSETP.GT.AND P0, PT, R18.reuse, 8.50705917302346158658e+37, PT ;  /* 0x7e8000001200780b */ /* 0x041fe40003f04000 */
[----:B------:R-:W-:-:S02]  /*0340*/  FSETP.GEU.AND P2, PT, R18, 1.175494350822287508e-38, PT ;  /* 0x008000001200780b */ /* 0x000fc40003f4e000 */
[C---:B-1----:R-:W-:Y:S02]  /*0350*/  FSETP.GT.AND P1, PT, R16.reuse, 8.50705917302346158658e+37, PT ;  /* 0x7e8000001000780b */ /* 0x042fe40003f24000 */
[----:B------:R-:W-:-:S07]  /*0360*/  FSETP.GEU.AND P3, PT, R16, 1.175494350822287508e-38, PT ;  /* 0x008000001000780b */ /* 0x000fce0003f6e000 */
[----:B------:R-:W-:-:S04]  /*0370*/  @P0 FMUL R18, R18, 0.25 ;  /* 0x3e80000012120820 */ /* 0x000fc80000400000 */
[----:B------:R-:W-:Y:S01]  /*0380*/  @!P2 FMUL R18, R18, 16777216 ;  /* 0x4b8000001212a820 */ /* 0x000fe20000400000 */
[----:B------:R-:W-:-:S04]  /*0390*/  @P1 FMUL R16, R16, 0.25 ;  /* 0x3e80000010101820 */ /* 0x000fc80000400000 */
[----:B------:R-:W-:Y:S01]  /*03a0*/  @!P3 FMUL R16, R16, 16777216 ;  /* 0x4b8000001010b820 */ /* 0x000fe20000400000 */
[----:B------:R-:W0:Y:S01]  /*03b0*/  MUFU.RCP R18, R18 ;  /* 0x0000001200127308 */ /* 0x000e220000001000 */
[----:B------:R-:W-:-:S07]  /*03c0*/  FSEL R3, R15, 1, P0 ;  /* 0x3f8000000f037808 */ /* 0x000fce0000000000 */
[----:B------:R-:W1:Y:S01]  /*03d0*/  MUFU.RCP R16, R16 ;  /* 0x0000001000107308 */ /* 0x000e620000001000 */
[----:B------:R-:W-:Y:S01]  /*03e0*/  FSEL R15, R15, 1, P1 ;  /* 0x3f8000000f0f7808 */ /* 0x000fe20000800000 */
[----:B------:R-:W-:Y:S01]  /*03f0*/  @!P2 FMUL R3, R3, 16777216 ;  /* 0x4b8000000303a820 */ /* 0x000fe20000400000 */
[----:B------:R-:W-:-:S03]  /*0400*/  IMAD.SHL.U32 R2, R0, 0x20, RZ ;  /* 0x0000002000027824 */ /* 0x000fc600078e00ff */
[----:B------:R-:W-:Y:S01]  /*0410*/  @!P3 FMUL R15, R15, 16777216 ;  /* 0x4b8000000f0fb820 */ /* 0x000fe20000400000 */
[----:B---3--:R-:W-:Y:S01]  /*0420*/  FADD R6, -R8, R6 ;  /* 0x0000000608067221 */ /* 0x008fe20000000100 */
[----:B0-----:R-:W-:Y:S01]  /*0430*/  FMUL R3, R18, R3 ;  /* 0x0000000312037220 */ /* 0x001fe20000400000 */
[----:B------:R-:W-:Y:S01]  /*0440*/  FADD R7, -R9, R7 ;  /* 0x0000000709077221 */ /* 0x000fe20000000100 */
[----:B------:R-:W-:Y:S02]  /*0450*/  LOP3.LUT R2, R2, 0xe0, RZ, 0xc0, !PT ;  /* 0x000000e002027812 */ /* 0x000fe400078ec0ff */
[----:B------:R-:W-:Y:S01]  /*0460*/  FMUL R3, R6, R3 ;  /* 0x0000000306037220 */ /* 0x000fe20000400000 */
[----:B-1----:R-:W-:-:S03]  /*0470*/  FMUL R16, R16, R15 ;  /* 0x0000000f10107220 */ /* 0x002fc60000400000 */
[----:B--2---:R-:W-:Y:S01]  /*0480*/  FFMA R3, R3, R12, R10 ;  /* 0x0000000c03037223 */ /* 0x004fe2000000000a */
[----:B------:R-:W-:Y:S01]  /*0490*/  FMUL R16, R7, R16 ;  /* 0x0000001007107220 */ /* 0x000fe20000400000 */
[----:B------:R-:W-:-:S03]  /*04a0*/  LOP3.LUT R14, R2, 0x10, RZ, 0xfc, !PT ;  /* 0x00000010020e7812 */ /* 0x000fc600078efcff */
[----:B------:R-:W-:Y:S01]  /*04b0*/  FFMA R11, R16, R13, R11 ;  /* 0x0000000d100b7223 */ /* 0x000fe2000000000b */
[C---:B------:R-:W-:Y:S02]  /*04c0*/  LOP3.LUT R8, R2.reuse, R5, RZ, 0xfc, !PT ;  /* 0x0000000502087212 */ /* 0x040fe400078efcff */
[----:B------:R-:W-:Y:S02]  /*04d0*/  LEA.HI R9, R2, UR6, RZ, 0x1e ;  /* 0x0000000602097c11 */ /* 0x000fe4000f8ff0ff */
[----:B------:R-:W-:Y:S02]  /*04e0*/  LEA.HI R15, R14, UR6, RZ, 0x1e ;  /* 0x000000060e0f7c11 */ /* 0x000fe4000f8ff0ff */
[----:B------:R-:W-:Y:S02]  /*04f0*/  FSETP.GEU.AND P1, PT, R3, RZ, PT ;  /* 0x000000ff0300720b */ /* 0x000fe40003f2e000 */
[----:B------:R-:W-:Y:S01]  /*0500*/  FSETP.GEU.AND P2, PT, R11, RZ, PT ;  /* 0x000000ff0b00720b */ /* 0x000fe20003f4e000 */
[C---:B------:R-:W-:Y:S01]  /*0510*/  IMAD R2, R8.reuse, 0x4, R9 ;  /* 0x0000000408027824 */ /* 0x040fe200078e0209 */
[----:B------:R-:W-:Y:S01]  /*0520*/  FSEL R3, R3, RZ, P1 ;  /* 0x000000ff03037208 */ /* 0x000fe20000800000 */
[----:B------:R-:W-:Y:S01]  /*0530*/  IMAD R8, R8, 0x4, R15 ;  /* 0x0000000408087824 */ /* 0x000fe200078e020f */
[----:B------:R-:W-:-:S03]  /*0540*/  FSEL R11, R11, RZ, P2 ;  /* 0x000000ff0b0b7208 */ /* 0x000fc60001000000 */
[----:B------:R0:W-:Y:S04]  /*0550*/  STS [R2], R3 ;  /* 0x0000000302007388 */ /* 0x0001e80000000800 */
[----:B------:R0:W-:Y:S01]  /*0560*/  STS [R8+0x40], R11 ;  /* 0x0000400b08007388 */ /* 0x0001e20000000800 */
[----:B------:R-:W-:Y:S01]  /*0570*/  LOP3.LUT R5, R5, UR4, RZ, 0xfc, !PT ;  /* 0x0000000405057c12 */ /* 0x000fe2000f8efcff */
[----:B------:R-:W-:Y:S01]  /*0580*/  BAR.SYNC.DEFER_BLOCKING 0x0 ;  /* 0x0000000000007b1d */ /* 0x000fe20000010000 */
[----:B------:R-:W-:Y:S02]  /*0590*/  ISETP.GE.AND P0, PT, R4, 0x10, PT ;  /* 0x000000100400780c */ /* 0x000fe40003f06270 */
[----:B------:R-:W-:Y:S02]  /*05a0*/  SHF.R.U32.HI R6, RZ, 0x1, R0 ;  /* 0x00000001ff067819 */ /* 0x000fe40000011600 */
[----:B------:R-:W-:Y:S01]  /*05b0*/  ISETP.LT.AND P0, PT, R5, 0x500, !P0 ;  /* 0x000005000500780c */ /* 0x000fe20004701270 */
[----:B------:R-:W-:Y:S01]  /*05c0*/  IMAD.SHL.U32 R0, R0, 0x8, RZ ;  /* 0x0000000800007824 */ /* 0x000fe200078e00ff */
[----:B------:R-:W-:-:S04]  /*05d0*/  LOP3.LUT R6, R6, 0x3c, RZ, 0xc0, !PT ;  /* 0x0000003c06067812 */ /* 0x000fc800078ec0ff */
[----:B------:R-:W-:-:S04]  /*05e0*/  LOP3.LUT R7, R0, 0x3f8, RZ, 0xc0, !PT ;  /* 0x000003f800077812 */ /* 0x000fc800078ec0ff */
[----:B------:R-:W-:-:S03]  /*05f0*/  IADD3 R6, R7, UR6, R6 ;  /* 0x0000000607067c10 */ /* 0x000fc6000fffe006 */
[----:B0-----:R-:W-:Y:S05]  /*0600*/  @!P0 EXIT ;  /* 0x000000000000894d */ /* 0x001fea0003800000 */
[----:B------:R-:W-:Y:S01]  /*0610*/  LDS R8, [R6] ;  /* 0x0000000006087984 */ /* 0x000fe20000000800 */
[----:B------:R-:W-:Y:S01]  /*0620*/  IMAD.HI R0, R5, 0x66666667, RZ ;  /* 0x6666666705007827 */ /* 0x000fe200078e02ff */
[----:B------:R-:W0:Y:S02]  /*0630*/  LDC.64 R2, c[0x0][0x238] ;  /* 0x00008e00ff027b82 */ /* 0x000e240000000a00 */
[----:B------:R-:W1:Y:S02]  /*0640*/  LDS R9, [R6+0x4] ;  /* 0x0000040006097984 */ /* 0x000e640000000800 */
[----:B------:R-:W-:-:S04]  /*0650*/  SHF.R.U32.HI R7, RZ, 0x1f, R0 ;  /* 0x0000001fff077819 */ /* 0x000fc80000011600 */
[----:B------:R-:W-:-:S05]  /*0660*/  LEA.HI.SX32 R0, R0, R7, 0x19 ;  /* 0x0000000700007211 */ /* 0x000fca00078fcaff */
[----:B------:R-:W-:-:S04]  /*0670*/  IMAD R5, R0, -0x140, R5 ;  /* 0xfffffec000057824 */ /* 0x000fc800078e0205 */
[----:B------:R-:W-:-:S04]  /*0680*/  IMAD R5, R5, 0x10, R4 ;  /* 0x0000001005057824 */ /* 0x000fc800078e0204 */
[----:B------:R-:W-:-:S04]  /*0690*/  IMAD R5, R0, 0x8000, R5 ;  /* 0x0000800000057824 */ /* 0x000fc800078e0205 */
[----:B0-----:R-:W-:-:S05]  /*06a0*/  IMAD.WIDE R2, R5, 0x4, R2 ;  /* 0x0000000405027825 */ /* 0x001fca00078e0202 */
[----:B-1----:R-:W-:Y:S01]  /*06b0*/  STG.E.64 desc[UR8][R2.64], R8 ;  /* 0x0000000802007986 */ /* 0x002fe2000c101b08 */
[----:B------:R-:W-:Y:S05]  /*06c0*/  EXIT ;  /* 0x000000000000794d */ /* 0x000fea0003800000 */
.L_x_0:
[----:B------:R-:W-:-:S00]  /*06d0*/  BRA `(.L_x_0) ;  /* 0xfffffffc00fc7947 */ /* 0x000fc0000383ffff */
[----:B------:R-:W-:-:S00]  /*06e0*/  NOP ;  /* 0x0000000000007918 */ /* 0x000fc00000000000 */
        /* <DEDUP_REMOVED lines=9> */
.L_x_1:


//--------------------- .nv.global.init           --------------------------
	.section	.nv.global.init,"aw",@progbits
.nv.global.init:
	.type		_$_str,@object
	.size		_$_str,(_$_str_$_2 - _$_str)
_$_str:
        /*0000*/ 	.byte	0x5f, 0x5f, 0x43, 0x55, 0x44, 0x41, 0x5f, 0x46, 0x54, 0x5a, 0x00
	.type		_$_str_$_2,@object
	.size		_$_str_$_2,(.L_1 - _$_str_$_2)
_$_str_$_2:
        /*000b*/ 	.byte	0x5f, 0x5f, 0x43, 0x55, 0x44, 0x41, 0x5f, 0x50, 0x52, 0x45, 0x43, 0x5f, 0x53, 0x51, 0x52, 0x54
        /*001b*/ 	.byte	0x00
.L_1:


//--------------------- .nv.shared.triton_poi_fused__native_batch_norm_legit_no_training_relu_7 --------------------------
	.section	.nv.shared.triton_poi_fused__native_batch_norm_legit_no_training_relu_7,"aw",@nobits
	.sectionflags	@""
	.align	16
	.zero		1024


//--------------------- .nv.constant0.triton_poi_fused__native_batch_norm_legit_no_training_relu_7 --------------------------
	.section	.nv.constant0.triton_poi_fused__native_batch_norm_legit_no_training_relu_7,"a",@progbits
	.sectionflags	@""
	.align	4
.nv.constant0.triton_poi_fused__native_batch_norm_legit_no_training_relu_7:
	.zero		584
